//
// Generated by NVIDIA NVVM Compiler
//
// Compiler Build ID: CL-36424714
// Cuda compilation tools, release 13.0, V13.0.88
// Based on NVVM 20.0.0
//

.version 9.0
.target sm_100
.address_size 64

	// .globl	_Z15bev_pool_kerneliiiiiiiPKfPKiS2_S2_Pf

.visible .entry _Z15bev_pool_kerneliiiiiiiPKfPKiS2_S2_Pf(
	.param .u32 _Z15bev_pool_kerneliiiiiiiPKfPKiS2_S2_Pf_param_0,
	.param .u32 _Z15bev_pool_kerneliiiiiiiPKfPKiS2_S2_Pf_param_1,
	.param .u32 _Z15bev_pool_kerneliiiiiiiPKfPKiS2_S2_Pf_param_2,
	.param .u32 _Z15bev_pool_kerneliiiiiiiPKfPKiS2_S2_Pf_param_3,
	.param .u32 _Z15bev_pool_kerneliiiiiiiPKfPKiS2_S2_Pf_param_4,
	.param .u32 _Z15bev_pool_kerneliiiiiiiPKfPKiS2_S2_Pf_param_5,
	.param .u32 _Z15bev_pool_kerneliiiiiiiPKfPKiS2_S2_Pf_param_6,
	.param .u64 .ptr .align 1 _Z15bev_pool_kerneliiiiiiiPKfPKiS2_S2_Pf_param_7,
	.param .u64 .ptr .align 1 _Z15bev_pool_kerneliiiiiiiPKfPKiS2_S2_Pf_param_8,
	.param .u64 .ptr .align 1 _Z15bev_pool_kerneliiiiiiiPKfPKiS2_S2_Pf_param_9,
	.param .u64 .ptr .align 1 _Z15bev_pool_kerneliiiiiiiPKfPKiS2_S2_Pf_param_10,
	.param .u64 .ptr .align 1 _Z15bev_pool_kerneliiiiiiiPKfPKiS2_S2_Pf_param_11
)
{
	.reg .pred 	%p<11>;
	.reg .b32 	%r<132>;
	.reg .b32 	%f<83>;
	.reg .b64 	%rd<145>;

	ld.param.u32 	%r69, [_Z15bev_pool_kerneliiiiiiiPKfPKiS2_S2_Pf_param_1];
	ld.param.u32 	%r70, [_Z15bev_pool_kerneliiiiiiiPKfPKiS2_S2_Pf_param_2];
	ld.param.u32 	%r71, [_Z15bev_pool_kerneliiiiiiiPKfPKiS2_S2_Pf_param_3];
	ld.param.u32 	%r72, [_Z15bev_pool_kerneliiiiiiiPKfPKiS2_S2_Pf_param_5];
	ld.param.u32 	%r73, [_Z15bev_pool_kerneliiiiiiiPKfPKiS2_S2_Pf_param_6];
	ld.param.u64 	%rd8, [_Z15bev_pool_kerneliiiiiiiPKfPKiS2_S2_Pf_param_7];
	ld.param.u64 	%rd4, [_Z15bev_pool_kerneliiiiiiiPKfPKiS2_S2_Pf_param_8];
	ld.param.u64 	%rd5, [_Z15bev_pool_kerneliiiiiiiPKfPKiS2_S2_Pf_param_9];
	ld.param.u64 	%rd6, [_Z15bev_pool_kerneliiiiiiiPKfPKiS2_S2_Pf_param_10];
	ld.param.u64 	%rd7, [_Z15bev_pool_kerneliiiiiiiPKfPKiS2_S2_Pf_param_11];
	cvta.to.global.u64 	%rd1, %rd8;
	mov.u32 	%r74, %ctaid.x;
	mov.u32 	%r75, %ntid.x;
	mov.u32 	%r76, %tid.x;
	mad.lo.s32 	%r1, %r74, %r75, %r76;
	div.s32 	%r2, %r1, %r72;
	setp.ge.s32 	%p1, %r2, %r73;
	@%p1 bra 	$L__BB0_15;
	cvta.to.global.u64 	%rd9, %rd5;
	cvta.to.global.u64 	%rd10, %rd6;
	cvta.to.global.u64 	%rd11, %rd4;
	cvta.to.global.u64 	%rd12, %rd7;
	mul.wide.s32 	%rd13, %r2, 4;
	add.s64 	%rd14, %rd9, %rd13;
	ld.global.nc.u32 	%r77, [%rd14];
	add.s64 	%rd15, %rd10, %rd13;
	ld.global.nc.u32 	%r3, [%rd15];
	shl.b32 	%r78, %r77, 2;
	mul.wide.s32 	%rd16, %r78, 4;
	add.s64 	%rd17, %rd11, %rd16;
	mul.lo.s32 	%r79, %r77, %r72;
	cvt.s64.s32 	%rd18, %r79;
	rem.s32 	%r80, %r1, %r72;
	cvt.s64.s32 	%rd19, %r80;
	add.s64 	%rd2, %rd18, %rd19;
	ld.global.nc.u32 	%r81, [%rd17+12];
	mul.lo.s32 	%r82, %r70, %r69;
	mul.lo.s32 	%r83, %r82, %r71;
	mul.lo.s32 	%r84, %r83, %r72;
	mul.lo.s32 	%r85, %r84, %r81;
	cvt.s64.s32 	%rd20, %r85;
	ld.global.nc.u32 	%r86, [%rd17+8];
	mul.lo.s32 	%r87, %r71, %r70;
	mul.lo.s32 	%r88, %r87, %r72;
	mul.lo.s32 	%r89, %r88, %r86;
	cvt.s64.s32 	%rd21, %r89;
	ld.global.nc.u32 	%r90, [%rd17];
	mul.lo.s32 	%r91, %r72, %r71;
	mul.lo.s32 	%r92, %r91, %r90;
	cvt.s64.s32 	%rd22, %r92;
	ld.global.nc.u32 	%r93, [%rd17+4];
	mul.lo.s32 	%r94, %r93, %r72;
	cvt.s64.s32 	%rd23, %r94;
	add.s64 	%rd24, %rd21, %rd19;
	add.s64 	%rd25, %rd24, %rd20;
	add.s64 	%rd26, %rd25, %rd22;
	add.s64 	%rd27, %rd26, %rd23;
	shl.b64 	%rd28, %rd27, 2;
	add.s64 	%rd3, %rd12, %rd28;
	setp.lt.s32 	%p2, %r3, 1;
	mov.f32 	%f82, 0f00000000;
	@%p2 bra 	$L__BB0_14;
	and.b32  	%r4, %r3, 15;
	setp.lt.u32 	%p3, %r3, 16;
	mov.f32 	%f82, 0f00000000;
	mov.b32 	%r128, 0;
	@%p3 bra 	$L__BB0_5;
	and.b32  	%r97, %r3, 2147483632;
	neg.s32 	%r126, %r97;
	shl.b32 	%r6, %r72, 4;
	shl.b32 	%r124, %r72, 1;
	mul.lo.s32 	%r123, %r72, 3;
	shl.b32 	%r122, %r72, 2;
	mul.lo.s32 	%r121, %r72, 5;
	mul.lo.s32 	%r120, %r72, 6;
	mul.lo.s32 	%r119, %r72, 7;
	shl.b32 	%r118, %r72, 3;
	mul.lo.s32 	%r117, %r72, 9;
	mul.lo.s32 	%r116, %r72, 10;
	mul.lo.s32 	%r115, %r72, 11;
	mul.lo.s32 	%r114, %r72, 12;
	mul.lo.s32 	%r113, %r72, 13;
	mul.lo.s32 	%r112, %r72, 14;
	mul.lo.s32 	%r111, %r72, 15;
	mov.f32 	%f82, 0f00000000;
	mov.b32 	%r110, 0;
	mov.u32 	%r125, %r72;
$L__BB0_4:
	.pragma "nounroll";
	and.b32  	%r128, %r3, 2147483632;
	cvt.s64.s32 	%rd29, %r110;
	add.s64 	%rd30, %rd2, %rd29;
	shl.b64 	%rd31, %rd30, 2;
	add.s64 	%rd32, %rd1, %rd31;
	ld.global.nc.f32 	%f18, [%rd32];
	add.f32 	%f19, %f82, %f18;
	cvt.s64.s32 	%rd33, %r125;
	add.s64 	%rd34, %rd2, %rd33;
	shl.b64 	%rd35, %rd34, 2;
	add.s64 	%rd36, %rd1, %rd35;
	ld.global.nc.f32 	%f20, [%rd36];
	add.f32 	%f21, %f19, %f20;
	cvt.s64.s32 	%rd37, %r124;
	add.s64 	%rd38, %rd2, %rd37;
	shl.b64 	%rd39, %rd38, 2;
	add.s64 	%rd40, %rd1, %rd39;
	ld.global.nc.f32 	%f22, [%rd40];
	add.f32 	%f23, %f21, %f22;
	cvt.s64.s32 	%rd41, %r123;
	add.s64 	%rd42, %rd2, %rd41;
	shl.b64 	%rd43, %rd42, 2;
	add.s64 	%rd44, %rd1, %rd43;
	ld.global.nc.f32 	%f24, [%rd44];
	add.f32 	%f25, %f23, %f24;
	cvt.s64.s32 	%rd45, %r122;
	add.s64 	%rd46, %rd2, %rd45;
	shl.b64 	%rd47, %rd46, 2;
	add.s64 	%rd48, %rd1, %rd47;
	ld.global.nc.f32 	%f26, [%rd48];
	add.f32 	%f27, %f25, %f26;
	cvt.s64.s32 	%rd49, %r121;
	add.s64 	%rd50, %rd2, %rd49;
	shl.b64 	%rd51, %rd50, 2;
	add.s64 	%rd52, %rd1, %rd51;
	ld.global.nc.f32 	%f28, [%rd52];
	add.f32 	%f29, %f27, %f28;
	cvt.s64.s32 	%rd53, %r120;
	add.s64 	%rd54, %rd2, %rd53;
	shl.b64 	%rd55, %rd54, 2;
	add.s64 	%rd56, %rd1, %rd55;
	ld.global.nc.f32 	%f30, [%rd56];
	add.f32 	%f31, %f29, %f30;
	cvt.s64.s32 	%rd57, %r119;
	add.s64 	%rd58, %rd2, %rd57;
	shl.b64 	%rd59, %rd58, 2;
	add.s64 	%rd60, %rd1, %rd59;
	ld.global.nc.f32 	%f32, [%rd60];
	add.f32 	%f33, %f31, %f32;
	cvt.s64.s32 	%rd61, %r118;
	add.s64 	%rd62, %rd2, %rd61;
	shl.b64 	%rd63, %rd62, 2;
	add.s64 	%rd64, %rd1, %rd63;
	ld.global.nc.f32 	%f34, [%rd64];
	add.f32 	%f35, %f33, %f34;
	cvt.s64.s32 	%rd65, %r117;
	add.s64 	%rd66, %rd2, %rd65;
	shl.b64 	%rd67, %rd66, 2;
	add.s64 	%rd68, %rd1, %rd67;
	ld.global.nc.f32 	%f36, [%rd68];
	add.f32 	%f37, %f35, %f36;
	cvt.s64.s32 	%rd69, %r116;
	add.s64 	%rd70, %rd2, %rd69;
	shl.b64 	%rd71, %rd70, 2;
	add.s64 	%rd72, %rd1, %rd71;
	ld.global.nc.f32 	%f38, [%rd72];
	add.f32 	%f39, %f37, %f38;
	cvt.s64.s32 	%rd73, %r115;
	add.s64 	%rd74, %rd2, %rd73;
	shl.b64 	%rd75, %rd74, 2;
	add.s64 	%rd76, %rd1, %rd75;
	ld.global.nc.f32 	%f40, [%rd76];
	add.f32 	%f41, %f39, %f40;
	cvt.s64.s32 	%rd77, %r114;
	add.s64 	%rd78, %rd2, %rd77;
	shl.b64 	%rd79, %rd78, 2;
	add.s64 	%rd80, %rd1, %rd79;
	ld.global.nc.f32 	%f42, [%rd80];
	add.f32 	%f43, %f41, %f42;
	cvt.s64.s32 	%rd81, %r113;
	add.s64 	%rd82, %rd2, %rd81;
	shl.b64 	%rd83, %rd82, 2;
	add.s64 	%rd84, %rd1, %rd83;
	ld.global.nc.f32 	%f44, [%rd84];
	add.f32 	%f45, %f43, %f44;
	cvt.s64.s32 	%rd85, %r112;
	add.s64 	%rd86, %rd2, %rd85;
	shl.b64 	%rd87, %rd86, 2;
	add.s64 	%rd88, %rd1, %rd87;
	ld.global.nc.f32 	%f46, [%rd88];
	add.f32 	%f47, %f45, %f46;
	cvt.s64.s32 	%rd89, %r111;
	add.s64 	%rd90, %rd2, %rd89;
	shl.b64 	%rd91, %rd90, 2;
	add.s64 	%rd92, %rd1, %rd91;
	ld.global.nc.f32 	%f48, [%rd92];
	add.f32 	%f82, %f47, %f48;
	add.s32 	%r126, %r126, 16;
	add.s32 	%r125, %r125, %r6;
	add.s32 	%r124, %r124, %r6;
	add.s32 	%r123, %r123, %r6;
	add.s32 	%r122, %r122, %r6;
	add.s32 	%r121, %r121, %r6;
	add.s32 	%r120, %r120, %r6;
	add.s32 	%r119, %r119, %r6;
	add.s32 	%r118, %r118, %r6;
	add.s32 	%r117, %r117, %r6;
	add.s32 	%r116, %r116, %r6;
	add.s32 	%r115, %r115, %r6;
	add.s32 	%r114, %r114, %r6;
	add.s32 	%r113, %r113, %r6;
	add.s32 	%r112, %r112, %r6;
	add.s32 	%r111, %r111, %r6;
	add.s32 	%r110, %r110, %r6;
	setp.ne.s32 	%p4, %r126, 0;
	@%p4 bra 	$L__BB0_4;
$L__BB0_5:
	setp.eq.s32 	%p5, %r4, 0;
	@%p5 bra 	$L__BB0_14;
	and.b32  	%r57, %r3, 7;
	setp.lt.u32 	%p6, %r4, 8;
	@%p6 bra 	$L__BB0_8;
	mul.lo.s32 	%r98, %r128, %r72;
	cvt.s64.s32 	%rd93, %r98;
	add.s64 	%rd94, %rd2, %rd93;
	shl.b64 	%rd95, %rd94, 2;
	add.s64 	%rd96, %rd1, %rd95;
	ld.global.nc.f32 	%f50, [%rd96];
	add.f32 	%f51, %f82, %f50;
	add.s32 	%r99, %r98, %r72;
	cvt.s64.s32 	%rd97, %r99;
	add.s64 	%rd98, %rd2, %rd97;
	shl.b64 	%rd99, %rd98, 2;
	add.s64 	%rd100, %rd1, %rd99;
	ld.global.nc.f32 	%f52, [%rd100];
	add.f32 	%f53, %f51, %f52;
	add.s32 	%r100, %r99, %r72;
	cvt.s64.s32 	%rd101, %r100;
	add.s64 	%rd102, %rd2, %rd101;
	shl.b64 	%rd103, %rd102, 2;
	add.s64 	%rd104, %rd1, %rd103;
	ld.global.nc.f32 	%f54, [%rd104];
	add.f32 	%f55, %f53, %f54;
	add.s32 	%r101, %r100, %r72;
	cvt.s64.s32 	%rd105, %r101;
	add.s64 	%rd106, %rd2, %rd105;
	shl.b64 	%rd107, %rd106, 2;
	add.s64 	%rd108, %rd1, %rd107;
	ld.global.nc.f32 	%f56, [%rd108];
	add.f32 	%f57, %f55, %f56;
	add.s32 	%r102, %r101, %r72;
	cvt.s64.s32 	%rd109, %r102;
	add.s64 	%rd110, %rd2, %rd109;
	shl.b64 	%rd111, %rd110, 2;
	add.s64 	%rd112, %rd1, %rd111;
	ld.global.nc.f32 	%f58, [%rd112];
	add.f32 	%f59, %f57, %f58;
	add.s32 	%r103, %r102, %r72;
	cvt.s64.s32 	%rd113, %r103;
	add.s64 	%rd114, %rd2, %rd113;
	shl.b64 	%rd115, %rd114, 2;
	add.s64 	%rd116, %rd1, %rd115;
	ld.global.nc.f32 	%f60, [%rd116];
	add.f32 	%f61, %f59, %f60;
	add.s32 	%r104, %r103, %r72;
	cvt.s64.s32 	%rd117, %r104;
	add.s64 	%rd118, %rd2, %rd117;
	shl.b64 	%rd119, %rd118, 2;
	add.s64 	%rd120, %rd1, %rd119;
	ld.global.nc.f32 	%f62, [%rd120];
	add.f32 	%f63, %f61, %f62;
	add.s32 	%r105, %r104, %r72;
	cvt.s64.s32 	%rd121, %r105;
	add.s64 	%rd122, %rd2, %rd121;
	shl.b64 	%rd123, %rd122, 2;
	add.s64 	%rd124, %rd1, %rd123;
	ld.global.nc.f32 	%f64, [%rd124];
	add.f32 	%f82, %f63, %f64;
	add.s32 	%r128, %r128, 8;
$L__BB0_8:
	setp.eq.s32 	%p7, %r57, 0;
	@%p7 bra 	$L__BB0_14;
	and.b32  	%r60, %r3, 3;
	setp.lt.u32 	%p8, %r57, 4;
	@%p8 bra 	$L__BB0_11;
	mul.lo.s32 	%r106, %r128, %r72;
	cvt.s64.s32 	%rd125, %r106;
	add.s64 	%rd126, %rd2, %rd125;
	shl.b64 	%rd127, %rd126, 2;
	add.s64 	%rd128, %rd1, %rd127;
	ld.global.nc.f32 	%f66, [%rd128];
	add.f32 	%f67, %f82, %f66;
	add.s32 	%r107, %r106, %r72;
	cvt.s64.s32 	%rd129, %r107;
	add.s64 	%rd130, %rd2, %rd129;
	shl.b64 	%rd131, %rd130, 2;
	add.s64 	%rd132, %rd1, %rd131;
	ld.global.nc.f32 	%f68, [%rd132];
	add.f32 	%f69, %f67, %f68;
	add.s32 	%r108, %r107, %r72;
	cvt.s64.s32 	%rd133, %r108;
	add.s64 	%rd134, %rd2, %rd133;
	shl.b64 	%rd135, %rd134, 2;
	add.s64 	%rd136, %rd1, %rd135;
	ld.global.nc.f32 	%f70, [%rd136];
	add.f32 	%f71, %f69, %f70;
	add.s32 	%r109, %r108, %r72;
	cvt.s64.s32 	%rd137, %r109;
	add.s64 	%rd138, %rd2, %rd137;
	shl.b64 	%rd139, %rd138, 2;
	add.s64 	%rd140, %rd1, %rd139;
	ld.global.nc.f32 	%f72, [%rd140];
	add.f32 	%f82, %f71, %f72;
	add.s32 	%r128, %r128, 4;
$L__BB0_11:
	setp.eq.s32 	%p9, %r60, 0;
	@%p9 bra 	$L__BB0_14;
	mul.lo.s32 	%r131, %r128, %r72;
	neg.s32 	%r130, %r60;
$L__BB0_13:
	.pragma "nounroll";
	cvt.s64.s32 	%rd141, %r131;
	add.s64 	%rd142, %rd2, %rd141;
	shl.b64 	%rd143, %rd142, 2;
	add.s64 	%rd144, %rd1, %rd143;
	ld.global.nc.f32 	%f73, [%rd144];
	add.f32 	%f82, %f82, %f73;
	add.s32 	%r131, %r131, %r72;
	add.s32 	%r130, %r130, 1;
	setp.ne.s32 	%p10, %r130, 0;
	@%p10 bra 	$L__BB0_13;
$L__BB0_14:
	st.global.f32 	[%rd3], %f82;
$L__BB0_15:
	ret;

}


// ===== COMPILED SASS (sm_100) =====

	.target	sm_100

	.elftype	@"ET_EXEC"


//--------------------- .note.nv.tkinfo           --------------------------
	.section	.note.nv.tkinfo,"",@"SHT_NOTE"
	.sectionflags	@"SHF_NOTE_NV_TKINFO"
	.tkinfo
        /*0018*/ 	.word	0x00000002
        /*0030*/ 	.string	""
        /*0030*/ 	.string	"ptxas"
        /*0030*/ 	.string	"Cuda compilation tools, release 13.0, V13.0.88"
        /*0030*/ 	.string	"Build cuda_13.0.r13.0/compiler.36424714_0"
        /*0030*/ 	.string	"-arch sm_100 -m 64 "



//--------------------- .note.nv.cuinfo           --------------------------
	.section	.note.nv.cuinfo,"",@"SHT_NOTE"
	.sectionflags	@"SHF_NOTE_NV_CUINFO"
        /*0018*/ 	.short	0x0002
        /*001a*/ 	.short	0x0064
        /*001c*/ 	.short	0x0082
	.zero		2


//--------------------- .nv.info                  --------------------------
	.section	.nv.info,"",@"SHT_CUDA_INFO"
	.align	4


	//----- nvinfo : EIATTR_REGCOUNT
	.align		4
        /*0000*/ 	.byte	0x04, 0x2f
        /*0002*/ 	.short	(.L_1 - .L_0)
	.align		4
.L_0:
        /*0004*/ 	.word	index@(_Z15bev_pool_kerneliiiiiiiPKfPKiS2_S2_Pf)
        /*0008*/ 	.word	0x00000020


	//----- nvinfo : EIATTR_FRAME_SIZE
	.align		4
.L_1:
        /*000c*/ 	.byte	0x04, 0x11
        /*000e*/ 	.short	(.L_3 - .L_2)
	.align		4
.L_2:
        /*0010*/ 	.word	index@(_Z15bev_pool_kerneliiiiiiiPKfPKiS2_S2_Pf)
        /*0014*/ 	.word	0x00000000


	//----- nvinfo : EIATTR_MIN_STACK_SIZE
	.align		4
.L_3:
        /*0018*/ 	.byte	0x04, 0x12
        /*001a*/ 	.short	(.L_5 - .L_4)
	.align		4
.L_4:
        /*001c*/ 	.word	index@(_Z15bev_pool_kerneliiiiiiiPKfPKiS2_S2_Pf)
        /*0020*/ 	.word	0x00000000
.L_5:


//--------------------- .nv.compat                --------------------------
	.section	.nv.compat,"",@"SHT_CUDA_COMPAT_INFO"
	.align	4
        /*0000*/ 	.byte	0x02, 0x09, 0x00, 0x00, 0x02, 0x02, 0x01, 0x00, 0x02, 0x05, 0x05, 0x00, 0x03, 0x07, 0x01, 0x01
        /*0010*/ 	.byte	0x02, 0x03, 0x00, 0x00, 0x02, 0x06, 0x01, 0x00, 0x04, 0x0b, 0x08, 0x00, 0x09, 0x00, 0x00, 0x00
        /*0020*/ 	.byte	0x00, 0x00, 0x00, 0x00


//--------------------- .nv.info._Z15bev_pool_kerneliiiiiiiPKfPKiS2_S2_Pf --------------------------
	.section	.nv.info._Z15bev_pool_kerneliiiiiiiPKfPKiS2_S2_Pf,"",@"SHT_CUDA_INFO"
	.sectionflags	@""
	.align	4


	//----- nvinfo : EIATTR_CUDA_API_VERSION
	.align		4
        /*0000*/ 	.byte	0x04, 0x37
        /*0002*/ 	.short	(.L_7 - .L_6)
.L_6:
        /*0004*/ 	.word	0x00000082


	//----- nvinfo : EIATTR_KPARAM_INFO
	.align		4
.L_7:
        /*0008*/ 	.byte	0x04, 0x17
        /*000a*/ 	.short	(.L_9 - .L_8)
.L_8:
        /*000c*/ 	.word	0x00000000
        /*0010*/ 	.short	0x000b
        /*0012*/ 	.short	0x0040
        /*0014*/ 	.byte	0x00, 0xf5, 0x21, 0x00


	//----- nvinfo : EIATTR_KPARAM_INFO
	.align		4
.L_9:
        /*0018*/ 	.byte	0x04, 0x17
        /*001a*/ 	.short	(.L_11 - .L_10)
.L_10:
        /*001c*/ 	.word	0x00000000
        /*0020*/ 	.short	0x000a
        /*0022*/ 	.short	0x0038
        /*0024*/ 	.byte	0x00, 0xf5, 0x21, 0x00


	//----- nvinfo : EIATTR_KPARAM_INFO
	.align		4
.L_11:
        /*0028*/ 	.byte	0x04, 0x17
        /*002a*/ 	.short	(.L_13 - .L_12)
.L_12:
        /*002c*/ 	.word	0x00000000
        /*0030*/ 	.short	0x0009
        /*0032*/ 	.short	0x0030
        /*0034*/ 	.byte	0x00, 0xf5, 0x21, 0x00


	//----- nvinfo : EIATTR_KPARAM_INFO
	.align		4
.L_13:
        /*0038*/ 	.byte	0x04, 0x17
        /*003a*/ 	.short	(.L_15 - .L_14)
.L_14:
        /*003c*/ 	.word	0x00000000
        /*0040*/ 	.short	0x0008
        /*0042*/ 	.short	0x0028
        /*0044*/ 	.byte	0x00, 0xf5, 0x21, 0x00


	//----- nvinfo : EIATTR_KPARAM_INFO
	.align		4
.L_15:
        /*0048*/ 	.byte	0x04, 0x17
        /*004a*/ 	.short	(.L_17 - .L_16)
.L_16:
        /*004c*/ 	.word	0x00000000
        /*0050*/ 	.short	0x0007
        /*0052*/ 	.short	0x0020
        /*0054*/ 	.byte	0x00, 0xf5, 0x21, 0x00


	//----- nvinfo : EIATTR_KPARAM_INFO
	.align		4
.L_17:
        /*0058*/ 	.byte	0x04, 0x17
        /*005a*/ 	.short	(.L_19 - .L_18)
.L_18:
        /*005c*/ 	.word	0x00000000
        /*0060*/ 	.short	0x0006
        /*0062*/ 	.short	0x0018
        /*0064*/ 	.byte	0x00, 0xf0, 0x11, 0x00


	//----- nvinfo : EIATTR_KPARAM_INFO
	.align		4
.L_19:
        /*0068*/ 	.byte	0x04, 0x17
        /*006a*/ 	.short	(.L_21 - .L_20)
.L_20:
        /*006c*/ 	.word	0x00000000
        /*0070*/ 	.short	0x0005
        /*0072*/ 	.short	0x0014
        /*0074*/ 	.byte	0x00, 0xf0, 0x11, 0x00


	//----- nvinfo : EIATTR_KPARAM_INFO
	.align		4
.L_21:
        /*0078*/ 	.byte	0x04, 0x17
        /*007a*/ 	.short	(.L_23 - .L_22)
.L_22:
        /*007c*/ 	.word	0x00000000
        /*0080*/ 	.short	0x0004
        /*0082*/ 	.short	0x0010
        /*0084*/ 	.byte	0x00, 0xf0, 0x11, 0x00


	//----- nvinfo : EIATTR_KPARAM_INFO
	.align		4
.L_23:
        /*0088*/ 	.byte	0x04, 0x17
        /*008a*/ 	.short	(.L_25 - .L_24)
.L_24:
        /*008c*/ 	.word	0x00000000
        /*0090*/ 	.short	0x0003
        /*0092*/ 	.short	0x000c
        /*0094*/ 	.byte	0x00, 0xf0, 0x11, 0x00


	//----- nvinfo : EIATTR_KPARAM_INFO
	.align		4
.L_25:
        /*0098*/ 	.byte	0x04, 0x17
        /*009a*/ 	.short	(.L_27 - .L_26)
.L_26:
        /*009c*/ 	.word	0x00000000
        /*00a0*/ 	.short	0x0002
        /*00a2*/ 	.short	0x0008
        /*00a4*/ 	.byte	0x00, 0xf0, 0x11, 0x00


	//----- nvinfo : EIATTR_KPARAM_INFO
	.align		4
.L_27:
        /*00a8*/ 	.byte	0x04, 0x17
        /*00aa*/ 	.short	(.L_29 - .L_28)
.L_28:
        /*00ac*/ 	.word	0x00000000
        /*00b0*/ 	.short	0x0001
        /*00b2*/ 	.short	0x0004
        /*00b4*/ 	.byte	0x00, 0xf0, 0x11, 0x00


	//----- nvinfo : EIATTR_KPARAM_INFO
	.align		4
.L_29:
        /*00b8*/ 	.byte	0x04, 0x17
        /*00ba*/ 	.short	(.L_31 - .L_30)
.L_30:
        /*00bc*/ 	.word	0x00000000
        /*00c0*/ 	.short	0x0000
        /*00c2*/ 	.short	0x0000
        /*00c4*/ 	.byte	0x00, 0xf0, 0x11, 0x00


	//----- nvinfo : EIATTR_SPARSE_MMA_MASK
	.align		4
.L_31:
        /*00c8*/ 	.byte	0x03, 0x50
        /*00ca*/ 	.short	0x0000


	//----- nvinfo : EIATTR_MAXREG_COUNT
	.align		4
        /*00cc*/ 	.byte	0x03, 0x1b
        /*00ce*/ 	.short	0x00ff


	//----- nvinfo : EIATTR_MERCURY_ISA_VERSION
	.align		4
        /*00d0*/ 	.byte	0x03, 0x5f
        /*00d2*/ 	.short	0x0101


	//----- nvinfo : EIATTR_VRC_CTA_INIT_COUNT
	.align		4
        /*00d4*/ 	.byte	0x02, 0x4a
	.zero		1
	.zero		1


	//----- nvinfo : EIATTR_EXIT_INSTR_OFFSETS
	.align		4
        /*00d8*/ 	.byte	0x04, 0x1c
        /*00da*/ 	.short	(.L_33 - .L_32)


	//   ....[0]....
.L_32:
        /*00dc*/ 	.word	0x00000200


	//   ....[1]....
        /*00e0*/ 	.word	0x000015d0


	//----- nvinfo : EIATTR_CRS_STACK_SIZE
	.align		4
.L_33:
        /*00e4*/ 	.byte	0x04, 0x1e
        /*00e6*/ 	.short	(.L_35 - .L_34)
.L_34:
        /*00e8*/ 	.word	0x00000000


	//----- nvinfo : EIATTR_CBANK_PARAM_SIZE
	.align		4
.L_35:
        /*00ec*/ 	.byte	0x03, 0x19
        /*00ee*/ 	.short	0x0048


	//----- nvinfo : EIATTR_PARAM_CBANK
	.align		4
        /*00f0*/ 	.byte	0x04, 0x0a
        /*00f2*/ 	.short	(.L_37 - .L_36)
	.align		4
.L_36:
        /*00f4*/ 	.word	index@(.nv.constant0._Z15bev_pool_kerneliiiiiiiPKfPKiS2_S2_Pf)
        /*00f8*/ 	.short	0x0380
        /*00fa*/ 	.short	0x0048


	//----- nvinfo : EIATTR_SW_WAR
	.align		4
.L_37:
        /*00fc*/ 	.byte	0x04, 0x36
        /*00fe*/ 	.short	(.L_39 - .L_38)
.L_38:
        /*0100*/ 	.word	0x00000008
.L_39:


//--------------------- .nv.callgraph             --------------------------
	.section	.nv.callgraph,"",@"SHT_CUDA_CALLGRAPH"
	.align	4
	.sectionentsize	8
	.align		4
        /*0000*/ 	.word	0x00000000
	.align		4
        /*0004*/ 	.word	0xffffffff
	.align		4
        /*0008*/ 	.word	0x00000000
	.align		4
        /*000c*/ 	.word	0xfffffffe
	.align		4
        /*0010*/ 	.word	0x00000000
	.align		4
        /*0014*/ 	.word	0xfffffffd
	.align		4
        /*0018*/ 	.word	0x00000000
	.align		4
        /*001c*/ 	.word	0xfffffffc


//--------------------- .text._Z15bev_pool_kerneliiiiiiiPKfPKiS2_S2_Pf --------------------------
	.section	.text._Z15bev_pool_kerneliiiiiiiPKfPKiS2_S2_Pf,"ax",@progbits
	.align	128
        .global         _Z15bev_pool_kerneliiiiiiiPKfPKiS2_S2_Pf
        .type           _Z15bev_pool_kerneliiiiiiiPKfPKiS2_S2_Pf,@function
        .size           _Z15bev_pool_kerneliiiiiiiPKfPKiS2_S2_Pf,(.L_x_12 - _Z15bev_pool_kerneliiiiiiiPKfPKiS2_S2_Pf)
        .other          _Z15bev_pool_kerneliiiiiiiPKfPKiS2_S2_Pf,@"STO_CUDA_ENTRY STV_DEFAULT"
_Z15bev_pool_kerneliiiiiiiPKfPKiS2_S2_Pf:
.text._Z15bev_pool_kerneliiiiiiiPKfPKiS2_S2_Pf:
[----:B------:R-:W-:Y:S08]  /*0000*/  LDC R1, c[0x0][0x37c] ;  /* 0x0000df00ff017b82 */ /* 0x000ff00000000800 */
[----:B------:R-:W0:Y:S01]  /*0010*/  LDC R0, c[0x0][0x394] ;  /* 0x0000e500ff007b82 */ /* 0x000e220000000800 */
[----:B------:R-:W1:Y:S07]  /*0020*/  S2R R6, SR_TID.X ;  /* 0x0000000000067919 */ /* 0x000e6e0000002100 */
[----:B------:R-:W1:Y:S08]  /*0030*/  S2UR UR4, SR_CTAID.X ;  /* 0x00000000000479c3 */ /* 0x000e700000002500 */
[----:B------:R-:W1:Y:S01]  /*0040*/  LDC R7, c[0x0][0x360] ;  /* 0x0000d800ff077b82 */ /* 0x000e620000000800 */
[----:B0-----:R-:W-:-:S04]  /*0050*/  IABS R3, R0 ;  /* 0x0000000000037213 */ /* 0x001fc80000000000 */
[----:B------:R-:W0:Y:S01]  /*0060*/  I2F.RP R2, R3 ;  /* 0x0000000300027306 */ /* 0x000e220000209400 */
[----:B-1----:R-:W-:Y:S01]  /*0070*/  IMAD R7, R7, UR4, R6 ;  /* 0x0000000407077c24 */ /* 0x002fe2000f8e0206 */
[----:B------:R-:W1:Y:S06]  /*0080*/  LDCU UR4, c[0x0][0x398] ;  /* 0x00007300ff0477ac */ /* 0x000e6c0008000800 */
[----:B0-----:R-:W0:Y:S01]  /*0090*/  MUFU.RCP R2, R2 ;  /* 0x0000000200027308 */ /* 0x001e220000001000 */
[----:B------:R-:W-:Y:S01]  /*00a0*/  IABS R6, R7 ;  /* 0x0000000700067213 */ /* 0x000fe20000000000 */
[----:B0-----:R-:W-:-:S06]  /*00b0*/  VIADD R4, R2, 0xffffffe ;  /* 0x0ffffffe02047836 */ /* 0x001fcc0000000000 */
[----:B------:R0:W2:Y:S02]  /*00c0*/  F2I.FTZ.U32.TRUNC.NTZ R5, R4 ;  /* 0x0000000400057305 */ /* 0x0000a4000021f000 */
[----:B0-----:R-:W-:Y:S02]  /*00d0*/  IMAD.MOV.U32 R4, RZ, RZ, RZ ;  /* 0x000000ffff047224 */ /* 0x001fe400078e00ff */
[----:B--2---:R-:W-:-:S04]  /*00e0*/  IMAD.MOV R8, RZ, RZ, -R5 ;  /* 0x000000ffff087224 */ /* 0x004fc800078e0a05 */
[----:B------:R-:W-:-:S04]  /*00f0*/  IMAD R9, R8, R3, RZ ;  /* 0x0000000308097224 */ /* 0x000fc800078e02ff */
[----:B------:R-:W-:Y:S01]  /*0100*/  IMAD.HI.U32 R5, R5, R9, R4 ;  /* 0x0000000905057227 */ /* 0x000fe200078e0004 */
[----:B------:R-:W-:-:S05]  /*0110*/  LOP3.LUT R4, RZ, R0, RZ, 0x33, !PT ;  /* 0x00000000ff047212 */ /* 0x000fca00078e33ff */
[----:B------:R-:W-:-:S04]  /*0120*/  IMAD.HI.U32 R5, R5, R6, RZ ;  /* 0x0000000605057227 */ /* 0x000fc800078e00ff */
[----:B------:R-:W-:-:S04]  /*0130*/  IMAD.MOV R2, RZ, RZ, -R5 ;  /* 0x000000ffff027224 */ /* 0x000fc800078e0a05 */
[----:B------:R-:W-:Y:S01]  /*0140*/  IMAD R6, R3, R2, R6 ;  /* 0x0000000203067224 */ /* 0x000fe200078e0206 */
[----:B------:R-:W-:-:S04]  /*0150*/  LOP3.LUT R2, R7, R0, RZ, 0x3c, !PT ;  /* 0x0000000007027212 */ /* 0x000fc800078e3cff */
[----:B------:R-:W-:Y:S02]  /*0160*/  ISETP.GT.U32.AND P1, PT, R3, R6, PT ;  /* 0x000000060300720c */ /* 0x000fe40003f24070 */
[----:B------:R-:W-:-:S11]  /*0170*/  ISETP.GE.AND P2, PT, R2, RZ, PT ;  /* 0x000000ff0200720c */ /* 0x000fd60003f46270 */
[----:B------:R-:W-:Y:S02]  /*0180*/  @!P1 IMAD.IADD R6, R6, 0x1, -R3 ;  /* 0x0000000106069824 */ /* 0x000fe400078e0a03 */
[----:B------:R-:W-:-:S03]  /*0190*/  @!P1 VIADD R5, R5, 0x1 ;  /* 0x0000000105059836 */ /* 0x000fc60000000000 */
[----:B------:R-:W-:-:S13]  /*01a0*/  ISETP.GE.U32.AND P0, PT, R6, R3, PT ;  /* 0x000000030600720c */ /* 0x000fda0003f06070 */
[----:B------:R-:W-:Y:S01]  /*01b0*/  @P0 VIADD R5, R5, 0x1 ;  /* 0x0000000105050836 */ /* 0x000fe20000000000 */
[----:B------:R-:W-:-:S03]  /*01c0*/  ISETP.NE.AND P0, PT, R0, RZ, PT ;  /* 0x000000ff0000720c */ /* 0x000fc60003f05270 */
[----:B------:R-:W-:-:S05]  /*01d0*/  @!P2 IMAD.MOV R5, RZ, RZ, -R5 ;  /* 0x000000ffff05a224 */ /* 0x000fca00078e0a05 */
[----:B------:R-:W-:-:S04]  /*01e0*/  SEL R17, R4, R5, !P0 ;  /* 0x0000000504117207 */ /* 0x000fc80004000000 */
[----:B-1----:R-:W-:-:S13]  /*01f0*/  ISETP.GE.AND P1, PT, R17, UR4, PT ;  /* 0x0000000411007c0c */ /* 0x002fda000bf26270 */
[----:B------:R-:W-:Y:S05]  /*0200*/  @P1 EXIT ;  /* 0x000000000000194d */ /* 0x000fea0003800000 */
[----:B------:R-:W0:Y:S01]  /*0210*/  LDC.64 R8, c[0x0][0x3b0] ;  /* 0x0000ec00ff087b82 */ /* 0x000e220000000a00 */
[----:B------:R-:W1:Y:S01]  /*0220*/  LDCU.64 UR8, c[0x0][0x358] ;  /* 0x00006b00ff0877ac */ /* 0x000e620008000a00 */
[----:B------:R-:W2:Y:S06]  /*0230*/  LDCU.64 UR6, c[0x0][0x388] ;  /* 0x00007100ff0677ac */ /* 0x000eac0008000a00 */
[----:B------:R-:W3:Y:S01]  /*0240*/  LDC.64 R12, c[0x0][0x3a8] ;  /* 0x0000ea00ff0c7b82 */ /* 0x000ee20000000a00 */
[----:B------:R-:W4:Y:S07]  /*0250*/  LDCU UR4, c[0x0][0x384] ;  /* 0x00007080ff0477ac */ /* 0x000f2e0008000800 */
[----:B------:R-:W5:Y:S01]  /*0260*/  LDC.64 R10, c[0x0][0x3b8] ;  /* 0x0000ee00ff0a7b82 */ /* 0x000f620000000a00 */
[----:B0-----:R-:W-:-:S05]  /*0270*/  IMAD.WIDE R8, R17, 0x4, R8 ;  /* 0x0000000411087825 */ /* 0x001fca00078e0208 */
[----:B-1----:R-:W2:Y:S01]  /*0280*/  LDG.E.CONSTANT R5, desc[UR8][R8.64] ;  /* 0x0000000808057981 */ /* 0x002ea2000c1e9900 */
[----:B-----5:R-:W-:-:S05]  /*0290*/  IMAD.WIDE R10, R17, 0x4, R10 ;  /* 0x00000004110a7825 */ /* 0x020fca00078e020a */
[----:B------:R0:W5:Y:S01]  /*02a0*/  LDG.E.CONSTANT R2, desc[UR8][R10.64] ;  /* 0x000000080a027981 */ /* 0x000162000c1e9900 */
[----:B--2---:R-:W-:-:S04]  /*02b0*/  IMAD.SHL.U32 R15, R5, 0x4, RZ ;  /* 0x00000004050f7824 */ /* 0x004fc800078e00ff */
[----:B---3--:R-:W-:-:S05]  /*02c0*/  IMAD.WIDE R12, R15, 0x4, R12 ;  /* 0x000000040f0c7825 */ /* 0x008fca00078e020c */
[----:B------:R-:W2:Y:S04]  /*02d0*/  LDG.E.CONSTANT R14, desc[UR8][R12.64+0xc] ;  /* 0x00000c080c0e7981 */ /* 0x000ea8000c1e9900 */
[----:B------:R-:W3:Y:S04]  /*02e0*/  LDG.E.CONSTANT R15, desc[UR8][R12.64+0x8] ;  /* 0x000008080c0f7981 */ /* 0x000ee8000c1e9900 */
[----:B------:R-:W5:Y:S04]  /*02f0*/  LDG.E.CONSTANT R16, desc[UR8][R12.64] ;  /* 0x000000080c107981 */ /* 0x000f68000c1e9900 */
[----:B------:R-:W5:Y:S01]  /*0300*/  LDG.E.CONSTANT R17, desc[UR8][R12.64+0x4] ;  /* 0x000004080c117981 */ /* 0x000f62000c1e9900 */
[----:B------:R-:W-:Y:S01]  /*0310*/  ISETP.GE.AND P2, PT, R7, RZ, PT ;  /* 0x000000ff0700720c */ /* 0x000fe20003f46270 */
[----:B------:R-:W-:Y:S01]  /*0320*/  UIMAD UR5, UR6, UR7, URZ ;  /* 0x00000007060572a4 */ /* 0x000fe2000f8e02ff */
[----:B------:R-:W-:Y:S01]  /*0330*/  ISETP.GT.U32.AND P1, PT, R3, R6, PT ;  /* 0x000000060300720c */ /* 0x000fe20003f24070 */
[----:B------:R-:W-:-:S02]  /*0340*/  IMAD.IADD R3, R6, 0x1, -R3 ;  /* 0x0000000106037824 */ /* 0x000fc400078e0a03 */
[----:B----4-:R-:W-:-:S03]  /*0350*/  UIMAD UR4, UR4, UR5, URZ ;  /* 0x00000005040472a4 */ /* 0x010fc6000f8e02ff */
[----:B------:R-:W-:Y:S01]  /*0360*/  SEL R3, R3, R6, !P1 ;  /* 0x0000000603037207 */ /* 0x000fe20004800000 */
[C---:B------:R-:W-:Y:S02]  /*0370*/  IMAD R6, R0.reuse, UR5, RZ ;  /* 0x0000000500067c24 */ /* 0x040fe4000f8e02ff */
[----:B------:R-:W-:Y:S02]  /*0380*/  IMAD R7, R0, UR4, RZ ;  /* 0x0000000400077c24 */ /* 0x000fe4000f8e02ff */
[----:B------:R-:W-:-:S03]  /*0390*/  @!P2 IMAD.MOV R3, RZ, RZ, -R3 ;  /* 0x000000ffff03a224 */ /* 0x000fc600078e0a03 */
[----:B------:R-:W1:Y:S02]  /*03a0*/  LDCU.64 UR4, c[0x0][0x3c0] ;  /* 0x00007800ff0477ac */ /* 0x000e640008000a00 */
[----:B------:R-:W-:-:S04]  /*03b0*/  SEL R3, R4, R3, !P0 ;  /* 0x0000000304037207 */ /* 0x000fc80004000000 */
[----:B------:R-:W-:Y:S01]  /*03c0*/  SHF.R.S32.HI R8, RZ, 0x1f, R3 ;  /* 0x0000001fff087819 */ /* 0x000fe20000011403 */
[----:B0-----:R-:W-:Y:S01]  /*03d0*/  IMAD R10, R5, R0, RZ ;  /* 0x00000000050a7224 */ /* 0x001fe200078e02ff */
[----:B------:R-:W-:Y:S01]  /*03e0*/  BSSY.RECONVERGENT B0, `(.L_x_0) ;  /* 0x000011d000007945 */ /* 0x000fe20003800200 */
[----:B------:R-:W-:Y:S02]  /*03f0*/  IMAD.MOV.U32 R23, RZ, RZ, RZ ;  /* 0x000000ffff177224 */ /* 0x000fe400078e00ff */
[----:B--2---:R-:W-:Y:S02]  /*0400*/  IMAD R14, R14, R7, RZ ;  /* 0x000000070e0e7224 */ /* 0x004fe400078e02ff */
[----:B---3--:R-:W-:-:S03]  /*0410*/  IMAD R6, R15, R6, RZ ;  /* 0x000000060f067224 */ /* 0x008fc600078e02ff */
[----:B------:R-:W-:Y:S01]  /*0420*/  SHF.R.S32.HI R9, RZ, 0x1f, R14 ;  /* 0x0000001fff097819 */ /* 0x000fe2000001140e */
[----:B------:R-:W-:Y:S01]  /*0430*/  IMAD R7, R0, UR7, RZ ;  /* 0x0000000700077c24 */ /* 0x000fe2000f8e02ff */
[----:B------:R-:W0:Y:S01]  /*0440*/  LDCU.64 UR6, c[0x0][0x3a0] ;  /* 0x00007400ff0677ac */ /* 0x000e220008000a00 */
[----:B------:R-:W-:Y:S02]  /*0450*/  IADD3 R14, P0, P1, R14, R6, R3 ;  /* 0x000000060e0e7210 */ /* 0x000fe4000791e003 */
[----:B------:R-:W-:Y:S01]  /*0460*/  SHF.R.S32.HI R6, RZ, 0x1f, R6 ;  /* 0x0000001fff067819 */ /* 0x000fe20000011406 */
[----:B-----5:R-:W-:Y:S02]  /*0470*/  IMAD R7, R16, R7, RZ ;  /* 0x0000000710077224 */ /* 0x020fe400078e02ff */
[----:B------:R-:W-:Y:S01]  /*0480*/  IMAD R4, R17, R0, RZ ;  /* 0x0000000011047224 */ /* 0x000fe200078e02ff */
[----:B------:R-:W-:Y:S02]  /*0490*/  IADD3.X R6, PT, PT, R9, R6, R8, P0, P1 ;  /* 0x0000000609067210 */ /* 0x000fe400007e2408 */
[----:B------:R-:W-:-:S02]  /*04a0*/  ISETP.GE.AND P0, PT, R2, 0x1, PT ;  /* 0x000000010200780c */ /* 0x000fc40003f06270 */
[--C-:B------:R-:W-:Y:S02]  /*04b0*/  IADD3 R5, P2, P3, R4, R14, R7.reuse ;  /* 0x0000000e04057210 */ /* 0x100fe40007b5e007 */
[----:B------:R-:W-:Y:S02]  /*04c0*/  SHF.R.S32.HI R7, RZ, 0x1f, R7 ;  /* 0x0000001fff077819 */ /* 0x000fe40000011407 */
[----:B------:R-:W-:Y:S02]  /*04d0*/  SHF.R.S32.HI R4, RZ, 0x1f, R4 ;  /* 0x0000001fff047819 */ /* 0x000fe40000011404 */
[----:B-1----:R-:W-:Y:S02]  /*04e0*/  LEA R20, P4, R5, UR4, 0x2 ;  /* 0x0000000405147c11 */ /* 0x002fe4000f8810ff */
[----:B------:R-:W-:Y:S02]  /*04f0*/  IADD3.X R6, PT, PT, R4, R6, R7, P2, P3 ;  /* 0x0000000604067210 */ /* 0x000fe400017e6407 */
[----:B------:R-:W-:-:S02]  /*0500*/  IADD3 R3, P1, PT, R10, R3, RZ ;  /* 0x000000030a037210 */ /* 0x000fc40007f3e0ff */
[----:B------:R-:W-:Y:S02]  /*0510*/  SHF.R.S32.HI R9, RZ, 0x1f, R10 ;  /* 0x0000001fff097819 */ /* 0x000fe4000001140a */
[----:B------:R-:W-:-:S03]  /*0520*/  LEA.HI.X R21, R5, UR5, R6, 0x2, P4 ;  /* 0x0000000505157c11 */ /* 0x000fc6000a0f1406 */
[----:B------:R-:W-:Y:S01]  /*0530*/  IMAD.X R4, R9, 0x1, R8, P1 ;  /* 0x0000000109047824 */ /* 0x000fe200008e0608 */
[----:B0-----:R-:W-:Y:S06]  /*0540*/  @!P0 BRA `(.L_x_1) ;  /* 0x0000001000188947 */ /* 0x001fec0003800000 */
[----:B------:R-:W-:Y:S01]  /*0550*/  ISETP.GE.U32.AND P0, PT, R2, 0x10, PT ;  /* 0x000000100200780c */ /* 0x000fe20003f06070 */
[----:B------:R-:W-:Y:S01]  /*0560*/  BSSY.RECONVERGENT B1, `(.L_x_2) ;  /* 0x000008e000017945 */ /* 0x000fe20003800200 */
[----:B------:R-:W-:Y:S02]  /*0570*/  IMAD.MOV.U32 R23, RZ, RZ, RZ ;  /* 0x000000ffff177224 */ /* 0x000fe400078e00ff */
[----:B------:R-:W-:-:S09]  /*0580*/  IMAD.MOV.U32 R5, RZ, RZ, RZ ;  /* 0x000000ffff057224 */ /* 0x000fd200078e00ff */
[----:B------:R-:W-:Y:S05]  /*0590*/  @!P0 BRA `(.L_x_3) ;  /* 0x0000000800288947 */ /* 0x000fea0003800000 */
[----:B------:R-:W0:Y:S01]  /*05a0*/  LDCU UR4, c[0x0][0x394] ;  /* 0x00007280ff0477ac */ /* 0x000e220008000800 */
[----:B------:R-:W-:Y:S01]  /*05b0*/  LOP3.LUT R28, R2, 0x7ffffff0, RZ, 0xc0, !PT ;  /* 0x7ffffff0021c7812 */ /* 0x000fe200078ec0ff */
[----:B------:R-:W-:Y:S01]  /*05c0*/  BSSY.RECONVERGENT B2, `(.L_x_4) ;  /* 0x0000086000027945 */ /* 0x000fe20003800200 */
[C---:B------:R-:W-:Y:S02]  /*05d0*/  IMAD.SHL.U32 R16, R0.reuse, 0x2, RZ ;  /* 0x0000000200107824 */ /* 0x040fe400078e00ff */
[C---:B------:R-:W-:Y:S02]  /*05e0*/  IMAD R7, R0.reuse, 0x3, RZ ;  /* 0x0000000300077824 */ /* 0x040fe400078e02ff */
[C---:B------:R-:W-:Y:S02]  /*05f0*/  IMAD.SHL.U32 R9, R0.reuse, 0x4, RZ ;  /* 0x0000000400097824 */ /* 0x040fe400078e00ff */
[C---:B------:R-:W-:Y:S02]  /*0600*/  IMAD R11, R0.reuse, 0x5, RZ ;  /* 0x00000005000b7824 */ /* 0x040fe400078e02ff */
[----:B------:R-:W-:-:S02]  /*0610*/  IMAD R13, R0, 0x6, RZ ;  /* 0x00000006000d7824 */ /* 0x000fc400078e02ff */
[C---:B------:R-:W-:Y:S02]  /*0620*/  IMAD R15, R0.reuse, 0x7, RZ ;  /* 0x00000007000f7824 */ /* 0x040fe400078e02ff */
[C---:B------:R-:W-:Y:S02]  /*0630*/  IMAD.SHL.U32 R17, R0.reuse, 0x8, RZ ;  /* 0x0000000800117824 */ /* 0x040fe400078e00ff */
[C---:B------:R-:W-:Y:S02]  /*0640*/  IMAD R19, R0.reuse, 0x9, RZ ;  /* 0x0000000900137824 */ /* 0x040fe400078e02ff */
[C---:B------:R-:W-:Y:S02]  /*0650*/  IMAD R29, R0.reuse, 0xa, RZ ;  /* 0x0000000a001d7824 */ /* 0x040fe400078e02ff */
[C---:B------:R-:W-:Y:S02]  /*0660*/  IMAD R6, R0.reuse, 0xb, RZ ;  /* 0x0000000b00067824 */ /* 0x040fe400078e02ff */
[----:B------:R-:W-:-:S02]  /*0670*/  IMAD R8, R0, 0xc, RZ ;  /* 0x0000000c00087824 */ /* 0x000fc400078e02ff */
[C---:B------:R-:W-:Y:S02]  /*0680*/  IMAD R10, R0.reuse, 0xd, RZ ;  /* 0x0000000d000a7824 */ /* 0x040fe400078e02ff */
[C---:B------:R-:W-:Y:S02]  /*0690*/  IMAD R12, R0.reuse, 0xe, RZ ;  /* 0x0000000e000c7824 */ /* 0x040fe400078e02ff */
[----:B------:R-:W-:Y:S02]  /*06a0*/  IMAD R14, R0, 0xf, RZ ;  /* 0x0000000f000e7824 */ /* 0x000fe400078e02ff */
[----:B------:R-:W-:Y:S02]  /*06b0*/  IMAD.MOV.U32 R23, RZ, RZ, RZ ;  /* 0x000000ffff177224 */ /* 0x000fe400078e00ff */
[----:B------:R-:W-:Y:S02]  /*06c0*/  IMAD.MOV.U32 R5, RZ, RZ, RZ ;  /* 0x000000ffff057224 */ /* 0x000fe400078e00ff */
[----:B------:R-:W-:-:S02]  /*06d0*/  IMAD.MOV R28, RZ, RZ, -R28 ;  /* 0x000000ffff1c7224 */ /* 0x000fc400078e0a1c */
[----:B0-----:R-:W-:-:S07]  /*06e0*/  IMAD.U32 R18, RZ, RZ, UR4 ;  /* 0x00000004ff127e24 */ /* 0x001fce000f8e00ff */
.L_x_5:
[----:B------:R-:W-:-:S04]  /*06f0*/  IADD3 R22, P0, PT, R5, R3, RZ ;  /* 0x0000000305167210 */ /* 0x000fc80007f1e0ff */
[----:B------:R-:W-:Y:S02]  /*0700*/  LEA.HI.X.SX32 R25, R5, R4, 0x1, P0 ;  /* 0x0000000405197211 */ /* 0x000fe400000f0eff */
[----:B------:R-:W-:-:S04]  /*0710*/  LEA R26, P0, R22, UR6, 0x2 ;  /* 0x00000006161a7c11 */ /* 0x000fc8000f8010ff */
[----:B------:R-:W-:-:S05]  /*0720*/  LEA.HI.X R27, R22, UR7, R25, 0x2, P0 ;  /* 0x00000007161b7c11 */ /* 0x000fca00080f1419 */
[----:B------:R-:W2:Y:S02]  /*0730*/  LDG.E.CONSTANT R26, desc[UR8][R26.64] ;  /* 0x000000081a1a7981 */ /* 0x000ea4000c1e9900 */
[----:B--2---:R-:W-:Y:S01]  /*0740*/  FADD R24, R26, R23 ;  /* 0x000000171a187221 */ /* 0x004fe20000000000 */
[----:B------:R-:W-:-:S04]  /*0750*/  IADD3 R23, P0, PT, R18, R3, RZ ;  /* 0x0000000312177210 */ /* 0x000fc80007f1e0ff */
[----:B------:R-:W-:Y:S02]  /*0760*/  LEA.HI.X.SX32 R25, R18, R4, 0x1, P0 ;  /* 0x0000000412197211 */ /* 0x000fe400000f0eff */
[----:B------:R-:W-:-:S04]  /*0770*/  LEA R22, P0, R23, UR6, 0x2 ;  /* 0x0000000617167c11 */ /* 0x000fc8000f8010ff */
[----:B------:R-:W-:-:S06]  /*0780*/  LEA.HI.X R23, R23, UR7, R25, 0x2, P0 ;  /* 0x0000000717177c11 */ /* 0x000fcc00080f1419 */
[----:B------:R0:W2:Y:S01]  /*0790*/  LDG.E.CONSTANT R23, desc[UR8][R22.64] ;  /* 0x0000000816177981 */ /* 0x0000a2000c1e9900 */
[----:B------:R-:W-:-:S04]  /*07a0*/  IADD3 R25, P0, PT, R16, R3, RZ ;  /* 0x0000000310197210 */ /* 0x000fc80007f1e0ff */
[----:B0-----:R-:W-:Y:S01]  /*07b0*/  LEA.HI.X.SX32 R22, R16, R4, 0x1, P0 ;  /* 0x0000000410167211 */ /* 0x001fe200000f0eff */
[----:B--2---:R-:W-:Y:S01]  /*07c0*/  FADD R23, R24, R23 ;  /* 0x0000001718177221 */ /* 0x004fe20000000000 */
[----:B------:R-:W-:-:S04]  /*07d0*/  LEA R24, P0, R25, UR6, 0x2 ;  /* 0x0000000619187c11 */ /* 0x000fc8000f8010ff */
[----:B------:R-:W-:Y:S02]  /*07e0*/  LEA.HI.X R25, R25, UR7, R22, 0x2, P0 ;  /* 0x0000000719197c11 */ /* 0x000fe400080f1416 */
[----:B------:R-:W-:-:S03]  /*07f0*/  IADD3 R27, P0, PT, R7, R3, RZ ;  /* 0x00000003071b7210 */ /* 0x000fc60007f1e0ff */
[----:B------:R-:W2:Y:S01]  /*0800*/  LDG.E.CONSTANT R24, desc[UR8][R24.64] ;  /* 0x0000000818187981 */ /* 0x000ea2000c1e9900 */
[----:B------:R-:W-:Y:S02]  /*0810*/  LEA.HI.X.SX32 R22, R7, R4, 0x1, P0 ;  /* 0x0000000407167211 */ /* 0x000fe400000f0eff */
[----:B------:R-:W-:-:S04]  /*0820*/  LEA R26, P0, R27, UR6, 0x2 ;  /* 0x000000061b1a7c11 */ /* 0x000fc8000f8010ff */
[----:B------:R-:W-:-:S05]  /*0830*/  LEA.HI.X R27, R27, UR7, R22, 0x2, P0 ;  /* 0x000000071b1b7c11 */ /* 0x000fca00080f1416 */
[----:B------:R-:W3:Y:S01]  /*0840*/  LDG.E.CONSTANT R26, desc[UR8][R26.64] ;  /* 0x000000081a1a7981 */ /* 0x000ee2000c1e9900 */
[----:B--2---:R-:W-:-:S04]  /*0850*/  FADD R23, R23, R24 ;  /* 0x0000001817177221 */ /* 0x004fc80000000000 */
[----:B---3--:R-:W-:Y:S01]  /*0860*/  FADD R26, R23, R26 ;  /* 0x0000001a171a7221 */ /* 0x008fe20000000000 */
[----:B------:R-:W-:-:S04]  /*0870*/  IADD3 R23, P0, PT, R9, R3, RZ ;  /* 0x0000000309177210 */ /* 0x000fc80007f1e0ff */
[----:B------:R-:W-:Y:S02]  /*0880*/  LEA.HI.X.SX32 R24, R9, R4, 0x1, P0 ;  /* 0x0000000409187211 */ /* 0x000fe400000f0eff */
[----:B------:R-:W-:-:S04]  /*0890*/  LEA R22, P0, R23, UR6, 0x2 ;  /* 0x0000000617167c11 */ /* 0x000fc8000f8010ff */
[----:B------:R-:W-:-:S06]  /*08a0*/  LEA.HI.X R23, R23, UR7, R24, 0x2, P0 ;  /* 0x0000000717177c11 */ /* 0x000fcc00080f1418 */
[----:B------:R0:W2:Y:S01]  /*08b0*/  LDG.E.CONSTANT R23, desc[UR8][R22.64] ;  /* 0x0000000816177981 */ /* 0x0000a2000c1e9900 */
[----:B------:R-:W-:-:S04]  /*08c0*/  IADD3 R25, P0, PT, R11, R3, RZ ;  /* 0x000000030b197210 */ /* 0x000fc80007f1e0ff */
[----:B0-----:R-:W-:Y:S02]  /*08d0*/  LEA.HI.X.SX32 R22, R11, R4, 0x1, P0 ;  /* 0x000000040b167211 */ /* 0x001fe400000f0eff */
[----:B------:R-:W-:-:S04]  /*08e0*/  LEA R24, P0, R25, UR6, 0x2 ;  /* 0x0000000619187c11 */ /* 0x000fc8000f8010ff */
[----:B------:R-:W-:Y:S02]  /*08f0*/  LEA.HI.X R25, R25, UR7, R22, 0x2, P0 ;  /* 0x0000000719197c11 */ /* 0x000fe400080f1416 */
[----:B------:R-:W-:-:S03]  /*0900*/  IADD3 R27, P0, PT, R13, R3, RZ ;  /* 0x000000030d1b7210 */ /* 0x000fc60007f1e0ff */
[----:B------:R-:W3:Y:S01]  /*0910*/  LDG.E.CONSTANT R24, desc[UR8][R24.64] ;  /* 0x0000000818187981 */ /* 0x000ee2000c1e9900 */
[----:B------:R-:W-:Y:S01]  /*0920*/  LEA.HI.X.SX32 R22, R13, R4, 0x1, P0 ;  /* 0x000000040d167211 */ /* 0x000fe200000f0eff */
[----:B--2---:R-:W-:Y:S01]  /*0930*/  FADD R23, R26, R23 ;  /* 0x000000171a177221 */ /* 0x004fe20000000000 */
[----:B------:R-:W-:-:S04]  /*0940*/  LEA R26, P0, R27, UR6, 0x2 ;  /* 0x000000061b1a7c11 */ /* 0x000fc8000f8010ff */
[----:B------:R-:W-:-:S05]  /*0950*/  LEA.HI.X R27, R27, UR7, R22, 0x2, P0 ;  /* 0x000000071b1b7c11 */ /* 0x000fca00080f1416 */
[----:B------:R-:W2:Y:S01]  /*0960*/  LDG.E.CONSTANT R26, desc[UR8][R26.64] ;  /* 0x000000081a1a7981 */ /* 0x000ea2000c1e9900 */
[----:B---3--:R-:W-:-:S04]  /*0970*/  FADD R23, R23, R24 ;  /* 0x0000001817177221 */ /* 0x008fc80000000000 */
[----:B--2---:R-:W-:Y:S01]  /*0980*/  FADD R26, R23, R26 ;  /* 0x0000001a171a7221 */ /* 0x004fe20000000000 */
        /* <DEDUP_REMOVED lines=52> */
[----:B------:R-:W-:-:S05]  /*0cd0*/  VIADD R28, R28, 0x10 ;  /* 0x000000101c1c7836 */ /* 0x000fca0000000000 */
[----:B------:R-:W-:Y:S01]  /*0ce0*/  ISETP.NE.AND P0, PT, R28, RZ, PT ;  /* 0x000000ff1c00720c */ /* 0x000fe20003f05270 */
[C---:B------:R-:W-:Y:S02]  /*0cf0*/  IMAD R5, R0.reuse, 0x10, R5 ;  /* 0x0000001000057824 */ /* 0x040fe400078e0205 */
[----:B---3--:R-:W-:Y:S01]  /*0d00*/  FADD R23, R23, R24 ;  /* 0x0000001817177221 */ /* 0x008fe20000000000 */
[C---:B------:R-:W-:Y:S02]  /*0d10*/  IMAD R18, R0.reuse, 0x10, R18 ;  /* 0x0000001000127824 */ /* 0x040fe400078e0212 */
[C---:B------:R-:W-:Y:S02]  /*0d20*/  IMAD R16, R0.reuse, 0x10, R16 ;  /* 0x0000001000107824 */ /* 0x040fe400078e0210 */
[C---:B------:R-:W-:Y:S02]  /*0d30*/  IMAD R7, R0.reuse, 0x10, R7 ;  /* 0x0000001000077824 */ /* 0x040fe400078e0207 */
[----:B------:R-:W-:-:S02]  /*0d40*/  IMAD R9, R0, 0x10, R9 ;  /* 0x0000001000097824 */ /* 0x000fc400078e0209 */
[C---:B------:R-:W-:Y:S02]  /*0d50*/  IMAD R11, R0.reuse, 0x10, R11 ;  /* 0x00000010000b7824 */ /* 0x040fe400078e020b */
[C---:B------:R-:W-:Y:S02]  /*0d60*/  IMAD R13, R0.reuse, 0x10, R13 ;  /* 0x00000010000d7824 */ /* 0x040fe400078e020d */
        /* <DEDUP_REMOVED lines=8> */
[----:B------:R-:W-:Y:S02]  /*0df0*/  IMAD R14, R0, 0x10, R14 ;  /* 0x00000010000e7824 */ /* 0x000fe400078e020e */
[----:B--2---:R-:W-:Y:S01]  /*0e00*/  FADD R23, R23, R26 ;  /* 0x0000001a17177221 */ /* 0x004fe20000000000 */
[----:B------:R-:W-:Y:S06]  /*0e10*/  @P0 BRA `(.L_x_5) ;  /* 0xfffffff800340947 */ /* 0x000fec000383ffff */
[----:B------:R-:W-:Y:S05]  /*0e20*/  BSYNC.RECONVERGENT B2 ;  /* 0x0000000000027941 */ /* 0x000fea0003800200 */
.L_x_4:
[----:B------:R-:W-:-:S07]  /*0e30*/  LOP3.LUT R5, R2, 0x7ffffff0, RZ, 0xc0, !PT ;  /* 0x7ffffff002057812 */ /* 0x000fce00078ec0ff */
.L_x_3:
[----:B------:R-:W-:Y:S05]  /*0e40*/  BSYNC.RECONVERGENT B1 ;  /* 0x0000000000017941 */ /* 0x000fea0003800200 */
.L_x_2:
[----:B------:R-:W-:-:S04]  /*0e50*/  LOP3.LUT R6, R2, 0xf, RZ, 0xc0, !PT ;  /* 0x0000000f02067812 */ /* 0x000fc800078ec0ff */
[----:B------:R-:W-:-:S13]  /*0e60*/  ISETP.NE.AND P0, PT, R6, RZ, PT ;  /* 0x000000ff0600720c */ /* 0x000fda0003f05270 */
[----:B------:R-:W-:Y:S05]  /*0e70*/  @!P0 BRA `(.L_x_1) ;  /* 0x0000000400cc8947 */ /* 0x000fea0003800000 */
[----:B------:R-:W-:Y:S01]  /*0e80*/  ISETP.GE.U32.AND P1, PT, R6, 0x8, PT ;  /* 0x000000080600780c */ /* 0x000fe20003f26070 */
[----:B------:R-:W-:Y:S01]  /*0e90*/  BSSY.RECONVERGENT B1, `(.L_x_6) ;  /* 0x000003e000017945 */ /* 0x000fe20003800200 */
[----:B------:R-:W-:-:S04]  /*0ea0*/  LOP3.LUT R19, R2, 0x7, RZ, 0xc0, !PT ;  /* 0x0000000702137812 */ /* 0x000fc800078ec0ff */
[----:B------:R-:W-:-:S07]  /*0eb0*/  ISETP.NE.AND P0, PT, R19, RZ, PT ;  /* 0x000000ff1300720c */ /* 0x000fce0003f05270 */
[----:B------:R-:W-:Y:S06]  /*0ec0*/  @!P1 BRA `(.L_x_7) ;  /* 0x0000000000e89947 */ /* 0x000fec0003800000 */
[----:B------:R-:W0:Y:S01]  /*0ed0*/  LDCU.64 UR4, c[0x0][0x3a0] ;  /* 0x00007400ff0477ac */ /* 0x000e220008000a00 */
[----:B------:R-:W-:-:S04]  /*0ee0*/  IMAD R7, R5, R0, RZ ;  /* 0x0000000005077224 */ /* 0x000fc800078e02ff */
[C---:B------:R-:W-:Y:S01]  /*0ef0*/  IMAD.IADD R9, R7.reuse, 0x1, R0 ;  /* 0x0000000107097824 */ /* 0x040fe200078e0200 */
[----:B------:R-:W-:-:S04]  /*0f00*/  IADD3 R11, P1, PT, R7, R3, RZ ;  /* 0x00000003070b7210 */ /* 0x000fc80007f3e0ff */
[-C--:B------:R-:W-:Y:S02]  /*0f10*/  IADD3 R6, P2, PT, R9, R3.reuse, RZ ;  /* 0x0000000309067210 */ /* 0x080fe40007f5e0ff */
[-C--:B------:R-:W-:Y:S01]  /*0f20*/  LEA.HI.X.SX32 R12, R7, R4.reuse, 0x1, P1 ;  /* 0x00000004070c7211 */ /* 0x080fe200008f0eff */
[C---:B------:R-:W-:Y:S01]  /*0f30*/  IMAD.IADD R7, R9.reuse, 0x1, R0 ;  /* 0x0000000109077824 */ /* 0x040fe200078e0200 */
[----:B------:R-:W-:Y:S02]  /*0f40*/  LEA.HI.X.SX32 R9, R9, R4, 0x1, P2 ;  /* 0x0000000409097211 */ /* 0x000fe400010f0eff */
[----:B0-----:R-:W-:Y:S02]  /*0f50*/  LEA R14, P2, R6, UR4, 0x2 ;  /* 0x00000004060e7c11 */ /* 0x001fe4000f8410ff */
[----:B------:R-:W-:Y:S02]  /*0f60*/  LEA R10, P1, R11, UR4, 0x2 ;  /* 0x000000040b0a7c11 */ /* 0x000fe4000f8210ff */
[----:B------:R-:W-:-:S02]  /*0f70*/  IADD3 R8, P3, PT, R7, R3, RZ ;  /* 0x0000000307087210 */ /* 0x000fc40007f7e0ff */
[----:B------:R-:W-:Y:S01]  /*0f80*/  LEA.HI.X R15, R6, UR5, R9, 0x2, P2 ;  /* 0x00000005060f7c11 */ /* 0x000fe200090f1409 */
[----:B------:R-:W-:Y:S01]  /*0f90*/  IMAD.IADD R9, R7, 0x1, R0 ;  /* 0x0000000107097824 */ /* 0x000fe200078e0200 */
[----:B------:R-:W-:Y:S02]  /*0fa0*/  LEA.HI.X R11, R11, UR5, R12, 0x2, P1 ;  /* 0x000000050b0b7c11 */ /* 0x000fe400088f140c */
[-C--:B------:R-:W-:Y:S01]  /*0fb0*/  LEA.HI.X.SX32 R7, R7, R4.reuse, 0x1, P3 ;  /* 0x0000000407077211 */ /* 0x080fe200018f0eff */
[----:B------:R-:W2:Y:S01]  /*0fc0*/  LDG.E.CONSTANT R17, desc[UR8][R14.64] ;  /* 0x000000080e117981 */ /* 0x000ea2000c1e9900 */
[C---:B------:R-:W-:Y:S02]  /*0fd0*/  LEA R12, P1, R8.reuse, UR4, 0x2 ;  /* 0x00000004080c7c11 */ /* 0x040fe4000f8210ff */
[C---:B------:R-:W-:Y:S01]  /*0fe0*/  IADD3 R6, P2, PT, R9.reuse, R3, RZ ;  /* 0x0000000309067210 */ /* 0x040fe20007f5e0ff */
[----:B------:R0:W3:Y:S01]  /*0ff0*/  LDG.E.CONSTANT R16, desc[UR8][R10.64] ;  /* 0x000000080a107981 */ /* 0x0000e2000c1e9900 */
[----:B------:R-:W-:Y:S01]  /*1000*/  LEA.HI.X R13, R8, UR5, R7, 0x2, P1 ;  /* 0x00000005080d7c11 */ /* 0x000fe200088f1407 */
[C---:B------:R-:W-:Y:S01]  /*1010*/  IMAD.IADD R7, R9.reuse, 0x1, R0 ;  /* 0x0000000109077824 */ /* 0x040fe200078e0200 */
[----:B------:R-:W-:-:S02]  /*1020*/  LEA.HI.X.SX32 R9, R9, R4, 0x1, P2 ;  /* 0x0000000409097211 */ /* 0x000fc400010f0eff */
[C---:B------:R-:W-:Y:S01]  /*1030*/  LEA R8, P1, R6.reuse, UR4, 0x2 ;  /* 0x0000000406087c11 */ /* 0x040fe2000f8210ff */
[C-C-:B------:R-:W-:Y:S01]  /*1040*/  IMAD.IADD R25, R7.reuse, 0x1, R0.reuse ;  /* 0x0000000107197824 */ /* 0x140fe200078e0200 */
[-C--:B------:R-:W-:Y:S01]  /*1050*/  IADD3 R22, P2, PT, R7, R3.reuse, RZ ;  /* 0x0000000307167210 */ /* 0x080fe20007f5e0ff */
[----:B------:R1:W4:Y:S01]  /*1060*/  LDG.E.CONSTANT R18, desc[UR8][R12.64] ;  /* 0x000000080c127981 */ /* 0x000322000c1e9900 */
[----:B------:R-:W-:Y:S01]  /*1070*/  LEA.HI.X R9, R6, UR5, R9, 0x2, P1 ;  /* 0x0000000506097c11 */ /* 0x000fe200088f1409 */
[----:B------:R-:W-:Y:S01]  /*1080*/  IMAD.IADD R27, R25, 0x1, R0 ;  /* 0x00000001191b7824 */ /* 0x000fe200078e0200 */
[----:B------:R-:W-:Y:S02]  /*1090*/  LEA.HI.X.SX32 R7, R7, R4, 0x1, P2 ;  /* 0x0000000407077211 */ /* 0x000fe400010f0eff */
[----:B------:R-:W-:Y:S01]  /*10a0*/  LEA R6, P1, R22, UR4, 0x2 ;  /* 0x0000000416067c11 */ /* 0x000fe2000f8210ff */
[----:B------:R-:W5:Y:S01]  /*10b0*/  LDG.E.CONSTANT R8, desc[UR8][R8.64] ;  /* 0x0000000808087981 */ /* 0x000f62000c1e9900 */
[----:B0-----:R-:W-:-:S02]  /*10c0*/  IADD3 R11, P2, PT, R25, R3, RZ ;  /* 0x00000003190b7210 */ /* 0x001fc40007f5e0ff */
[----:B------:R-:W-:Y:S01]  /*10d0*/  LEA.HI.X R7, R22, UR5, R7, 0x2, P1 ;  /* 0x0000000516077c11 */ /* 0x000fe200088f1407 */
[----:B------:R-:W-:Y:S01]  /*10e0*/  IMAD.IADD R14, R27, 0x1, R0 ;  /* 0x000000011b0e7824 */ /* 0x000fe200078e0200 */
[-C--:B------:R-:W-:Y:S02]  /*10f0*/  LEA.HI.X.SX32 R24, R25, R4.reuse, 0x1, P2 ;  /* 0x0000000419187211 */ /* 0x080fe400010f0eff */
[----:B------:R-:W-:Y:S01]  /*1100*/  LEA R10, P1, R11, UR4, 0x2 ;  /* 0x000000040b0a7c11 */ /* 0x000fe2000f8210ff */
[----:B------:R-:W5:Y:S01]  /*1110*/  LDG.E.CONSTANT R6, desc[UR8][R6.64] ;  /* 0x0000000806067981 */ /* 0x000f62000c1e9900 */
[----:B------:R-:W-:Y:S02]  /*1120*/  IADD3 R22, P2, PT, R27, R3, RZ ;  /* 0x000000031b167210 */ /* 0x000fe40007f5e0ff */
[----:B------:R-:W-:Y:S02]  /*1130*/  LEA.HI.X R11, R11, UR5, R24, 0x2, P1 ;  /* 0x000000050b0b7c11 */ /* 0x000fe400088f1418 */
[----:B------:R-:W-:-:S02]  /*1140*/  LEA.HI.X.SX32 R27, R27, R4, 0x1, P2 ;  /* 0x000000041b1b7211 */ /* 0x000fc400010f0eff */
[----:B-1----:R-:W-:Y:S02]  /*1150*/  LEA R12, P1, R22, UR4, 0x2 ;  /* 0x00000004160c7c11 */ /* 0x002fe4000f8210ff */
[----:B------:R-:W-:Y:S01]  /*1160*/  IADD3 R15, P2, PT, R14, R3, RZ ;  /* 0x000000030e0f7210 */ /* 0x000fe20007f5e0ff */
[----:B------:R-:W5:Y:S01]  /*1170*/  LDG.E.CONSTANT R11, desc[UR8][R10.64] ;  /* 0x000000080a0b7981 */ /* 0x000f62000c1e9900 */
[----:B------:R-:W-:Y:S02]  /*1180*/  LEA.HI.X R13, R22, UR5, R27, 0x2, P1 ;  /* 0x00000005160d7c11 */ /* 0x000fe400088f141b */
[----:B------:R-:W-:Y:S02]  /*1190*/  LEA.HI.X.SX32 R22, R14, R4, 0x1, P2 ;  /* 0x000000040e167211 */ /* 0x000fe400010f0eff */
[C---:B------:R-:W-:Y:S02]  /*11a0*/  LEA R14, P1, R15.reuse, UR4, 0x2 ;  /* 0x000000040f0e7c11 */ /* 0x040fe4000f8210ff */
[----:B------:R-:W5:Y:S02]  /*11b0*/  LDG.E.CONSTANT R13, desc[UR8][R12.64] ;  /* 0x000000080c0d7981 */ /* 0x000f64000c1e9900 */
[----:B------:R-:W-:-:S06]  /*11c0*/  LEA.HI.X R15, R15, UR5, R22, 0x2, P1 ;  /* 0x000000050f0f7c11 */ /* 0x000fcc00088f1416 */
[----:B------:R-:W5:Y:S01]  /*11d0*/  LDG.E.CONSTANT R15, desc[UR8][R14.64] ;  /* 0x000000080e0f7981 */ /* 0x000f62000c1e9900 */
[----:B------:R-:W-:Y:S02]  /*11e0*/  VIADD R5, R5, 0x8 ;  /* 0x0000000805057836 */ /* 0x000fe40000000000 */
[----:B---3--:R-:W-:-:S04]  /*11f0*/  FADD R16, R23, R16 ;  /* 0x0000001017107221 */ /* 0x008fc80000000000 */
[----:B--2---:R-:W-:-:S04]  /*1200*/  FADD R17, R16, R17 ;  /* 0x0000001110117221 */ /* 0x004fc80000000000 */
[----:B----4-:R-:W-:-:S04]  /*1210*/  FADD R17, R17, R18 ;  /* 0x0000001211117221 */ /* 0x010fc80000000000 */
[----:B-----5:R-:W-:-:S04]  /*1220*/  FADD R17, R17, R8 ;  /* 0x0000000811117221 */ /* 0x020fc80000000000 */
[----:B------:R-:W-:-:S04]  /*1230*/  FADD R6, R17, R6 ;  /* 0x0000000611067221 */ /* 0x000fc80000000000 */
[----:B------:R-:W-:-:S04]  /*1240*/  FADD R6, R6, R11 ;  /* 0x0000000b06067221 */ /* 0x000fc80000000000 */
[----:B------:R-:W-:-:S04]  /*1250*/  FADD R6, R6, R13 ;  /* 0x0000000d06067221 */ /* 0x000fc80000000000 */
[----:B------:R-:W-:-:S07]  /*1260*/  FADD R23, R6, R15 ;  /* 0x0000000f06177221 */ /* 0x000fce0000000000 */
.L_x_7:
[----:B------:R-:W-:Y:S05]  /*1270*/  BSYNC.RECONVERGENT B1 ;  /* 0x0000000000017941 */ /* 0x000fea0003800200 */
.L_x_6:
        /* <DEDUP_REMOVED lines=9> */
[----:B------:R-:W-:-:S03]  /*1310*/  IADD3 R9, P1, PT, R7, R3, RZ ;  /* 0x0000000307097210 */ /* 0x000fc60007f3e0ff */
[C-C-:B------:R-:W-:Y:S01]  /*1320*/  IMAD.IADD R13, R11.reuse, 0x1, R0.reuse ;  /* 0x000000010b0d7824 */ /* 0x140fe200078e0200 */
[-C--:B------:R-:W-:Y:S02]  /*1330*/  IADD3 R12, P2, PT, R11, R3.reuse, RZ ;  /* 0x000000030b0c7210 */ /* 0x080fe40007f5e0ff */
[-C--:B------:R-:W-:Y:S01]  /*1340*/  LEA.HI.X.SX32 R10, R7, R4.reuse, 0x1, P1 ;  /* 0x00000004070a7211 */ /* 0x080fe200008f0eff */
[----:B------:R-:W-:Y:S01]  /*1350*/  IMAD.IADD R15, R13, 0x1, R0 ;  /* 0x000000010d0f7824 */ /* 0x000fe200078e0200 */
[----:B------:R-:W-:Y:S02]  /*1360*/  LEA.HI.X.SX32 R11, R11, R4, 0x1, P2 ;  /* 0x000000040b0b7211 */ /* 0x000fe400010f0eff */
[----:B------:R-:W-:Y:S02]  /*1370*/  IADD3 R14, P3, PT, R13, R3, RZ ;  /* 0x000000030d0e7210 */ /* 0x000fe40007f7e0ff */
[----:B0-----:R-:W-:Y:S02]  /*1380*/  LEA R8, P1, R9, UR4, 0x2 ;  /* 0x0000000409087c11 */ /* 0x001fe4000f8210ff */
[----:B------:R-:W-:-:S02]  /*1390*/  LEA R6, P2, R12, UR4, 0x2 ;  /* 0x000000040c067c11 */ /* 0x000fc4000f8410ff */
[----:B------:R-:W-:Y:S02]  /*13a0*/  LEA.HI.X R9, R9, UR5, R10, 0x2, P1 ;  /* 0x0000000509097c11 */ /* 0x000fe400088f140a */
[----:B------:R-:W-:Y:S02]  /*13b0*/  LEA.HI.X R7, R12, UR5, R11, 0x2, P2 ;  /* 0x000000050c077c11 */ /* 0x000fe400090f140b */
[----:B------:R-:W-:Y:S01]  /*13c0*/  LEA.HI.X.SX32 R13, R13, R4, 0x1, P3 ;  /* 0x000000040d0d7211 */ /* 0x000fe200018f0eff */
[----:B------:R-:W2:Y:S01]  /*13d0*/  LDG.E.CONSTANT R8, desc[UR8][R8.64] ;  /* 0x0000000808087981 */ /* 0x000ea2000c1e9900 */
[C---:B------:R-:W-:Y:S02]  /*13e0*/  LEA R10, P1, R14.reuse, UR4, 0x2 ;  /* 0x000000040e0a7c11 */ /* 0x040fe4000f8210ff */
[----:B------:R-:W-:Y:S01]  /*13f0*/  IADD3 R16, P2, PT, R15, R3, RZ ;  /* 0x000000030f107210 */ /* 0x000fe20007f5e0ff */
[----:B------:R-:W3:Y:S01]  /*1400*/  LDG.E.CONSTANT R6, desc[UR8][R6.64] ;  /* 0x0000000806067981 */ /* 0x000ee2000c1e9900 */
[----:B------:R-:W-:-:S02]  /*1410*/  LEA.HI.X R11, R14, UR5, R13, 0x2, P1 ;  /* 0x000000050e0b7c11 */ /* 0x000fc400088f140d */
[----:B------:R-:W-:Y:S02]  /*1420*/  LEA.HI.X.SX32 R15, R15, R4, 0x1, P2 ;  /* 0x000000040f0f7211 */ /* 0x000fe400010f0eff */
[C---:B------:R-:W-:Y:S01]  /*1430*/  LEA R12, P1, R16.reuse, UR4, 0x2 ;  /* 0x00000004100c7c11 */ /* 0x040fe2000f8210ff */
[----:B------:R-:W4:Y:S03]  /*1440*/  LDG.E.CONSTANT R10, desc[UR8][R10.64] ;  /* 0x000000080a0a7981 */ /* 0x000f26000c1e9900 */
[----:B------:R-:W-:-:S05]  /*1450*/  LEA.HI.X R13, R16, UR5, R15, 0x2, P1 ;  /* 0x00000005100d7c11 */ /* 0x000fca00088f140f */
[----:B------:R-:W5:Y:S01]  /*1460*/  LDG.E.CONSTANT R12, desc[UR8][R12.64] ;  /* 0x000000080c0c7981 */ /* 0x000f62000c1e9900 */
[----:B------:R-:W-:Y:S02]  /*1470*/  VIADD R5, R5, 0x4 ;  /* 0x0000000405057836 */ /* 0x000fe40000000000 */
[----:B--2---:R-:W-:-:S04]  /*1480*/  FADD R23, R23, R8 ;  /* 0x0000000817177221 */ /* 0x004fc80000000000 */
[----:B---3--:R-:W-:-:S04]  /*1490*/  FADD R23, R23, R6 ;  /* 0x0000000617177221 */ /* 0x008fc80000000000 */
[----:B----4-:R-:W-:-:S04]  /*14a0*/  FADD R23, R23, R10 ;  /* 0x0000000a17177221 */ /* 0x010fc80000000000 */
[----:B-----5:R-:W-:-:S07]  /*14b0*/  FADD R23, R23, R12 ;  /* 0x0000000c17177221 */ /* 0x020fce0000000000 */
.L_x_9:
[----:B------:R-:W-:Y:S05]  /*14c0*/  BSYNC.RECONVERGENT B1 ;  /* 0x0000000000017941 */ /* 0x000fea0003800200 */
.L_x_8:
[----:B------:R-:W-:Y:S05]  /*14d0*/  @!P0 BRA `(.L_x_1) ;  /* 0x0000000000348947 */ /* 0x000fea0003800000 */
[----:B------:R-:W-:Y:S02]  /*14e0*/  IMAD R5, R5, R0, RZ ;  /* 0x0000000005057224 */ /* 0x000fe400078e02ff */
[----:B------:R-:W-:-:S07]  /*14f0*/  IMAD.MOV R2, RZ, RZ, -R2 ;  /* 0x000000ffff027224 */ /* 0x000fce00078e0a02 */
.L_x_10:
[----:B------:R-:W0:Y:S01]  /*1500*/  LDCU.64 UR4, c[0x0][0x3a0] ;  /* 0x00007400ff0477ac */ /* 0x000e220008000a00 */
[----:B------:R-:W-:-:S04]  /*1510*/  IADD3 R7, P0, PT, R5, R3, RZ ;  /* 0x0000000305077210 */ /* 0x000fc80007f1e0ff */
[----:B------:R-:W-:Y:S02]  /*1520*/  LEA.HI.X.SX32 R8, R5, R4, 0x1, P0 ;  /* 0x0000000405087211 */ /* 0x000fe400000f0eff */
[----:B0-----:R-:W-:-:S04]  /*1530*/  LEA R6, P0, R7, UR4, 0x2 ;  /* 0x0000000407067c11 */ /* 0x001fc8000f8010ff */
[----:B------:R-:W-:-:S05]  /*1540*/  LEA.HI.X R7, R7, UR5, R8, 0x2, P0 ;  /* 0x0000000507077c11 */ /* 0x000fca00080f1408 */
[----:B------:R-:W2:Y:S01]  /*1550*/  LDG.E.CONSTANT R6, desc[UR8][R6.64] ;  /* 0x0000000806067981 */ /* 0x000ea2000c1e9900 */
[----:B------:R-:W-:Y:S02]  /*1560*/  VIADD R2, R2, 0x1 ;  /* 0x0000000102027836 */ /* 0x000fe40000000000 */
[----:B------:R-:W-:-:S03]  /*1570*/  IMAD.IADD R5, R5, 0x1, R0 ;  /* 0x0000000105057824 */ /* 0x000fc600078e0200 */
[----:B------:R-:W-:Y:S01]  /*1580*/  ISETP.NE.AND P0, PT, R2, RZ, PT ;  /* 0x000000ff0200720c */ /* 0x000fe20003f05270 */
[----:B--2---:R-:W-:-:S12]  /*1590*/  FADD R23, R6, R23 ;  /* 0x0000001706177221 */ /* 0x004fd80000000000 */
[----:B------:R-:W-:Y:S05]  /*15a0*/  @P0 BRA `(.L_x_10) ;  /* 0xfffffffc00d40947 */ /* 0x000fea000383ffff */
.L_x_1:
[----:B------:R-:W-:Y:S05]  /*15b0*/  BSYNC.RECONVERGENT B0 ;  /* 0x0000000000007941 */ /* 0x000fea0003800200 */
.L_x_0:
[----:B------:R-:W-:Y:S01]  /*15c0*/  STG.E desc[UR8][R20.64], R23 ;  /* 0x0000001714007986 */ /* 0x000fe2000c101908 */
[----:B------:R-:W-:Y:S05]  /*15d0*/  EXIT ;  /* 0x000000000000794d */ /* 0x000fea0003800000 */
.L_x_11:
[----:B------:R-:W-:-:S00]  /*15e0*/  BRA `(.L_x_11) ;  /* 0xfffffffc00fc7947 */ /* 0x000fc0000383ffff */
[----:B------:R-:W-:-:S00]  /*15f0*/  NOP ;  /* 0x0000000000007918 */ /* 0x000fc00000000000 */
        /* <DEDUP_REMOVED lines=8> */
.L_x_12:


//--------------------- .nv.shared.reserved.0     --------------------------
	.section	.nv.shared.reserved.0,"aw",@nobits
	.weak		__nv_reservedSMEM_offset_0_alias
	.size		__nv_reservedSMEM_offset_0_alias, 0, 64
	.other		__nv_reservedSMEM_offset_0_alias,@"STO_CUDA_RESERVED_SHARED STV_DEFAULT"
__nv_reservedSMEM_offset_0_alias:
	.zero		0
	.zero		64


//--------------------- .nv.constant0._Z15bev_pool_kerneliiiiiiiPKfPKiS2_S2_Pf --------------------------
	.section	.nv.constant0._Z15bev_pool_kerneliiiiiiiPKfPKiS2_S2_Pf,"a",@progbits
	.sectionflags	@""
	.align	4
.nv.constant0._Z15bev_pool_kerneliiiiiiiPKfPKiS2_S2_Pf:
	.zero		968


//--------------------- SYMBOLS --------------------------

	.type		.nv.reservedSmem.offset0,@object
	.size		.nv.reservedSmem.offset0,0x4
